	.headerflags	@"EF_CUDA_TEXMODE_UNIFIED EF_CUDA_64BIT_ADDRESS EF_CUDA_ACCELERATORS EF_CUDA_SM90 EF_CUDA_VIRTUAL_SM(EF_CUDA_SM90)"
	.elftype	@"ET_EXEC"


//--------------------- .nv.info                  --------------------------
	.section	.nv.info,"",@"SHT_CUDA_INFO"
	.align	4


	//----- nvinfo : EIATTR_REGCOUNT
	.align		4
        /*0000*/ 	.byte	0x04, 0x2f
        /*0002*/ 	.short	(.L_1 - .L_0)
	.align		4
.L_0:
        /*0004*/ 	.word	index@(triton_poi_fused_leaky_relu_3)
        /*0008*/ 	.word	0x0000000e


	//----- nvinfo : EIATTR_MIN_STACK_SIZE
	.align		4
.L_1:
        /*000c*/ 	.byte	0x04, 0x12
        /*000e*/ 	.short	(.L_3 - .L_2)
	.align		4
.L_2:
        /*0010*/ 	.word	index@(triton_poi_fused_leaky_relu_3)
        /*0014*/ 	.word	0x00000000


	//----- nvinfo : EIATTR_FRAME_SIZE
	.align		4
.L_3:
        /*0018*/ 	.byte	0x04, 0x11
        /*001a*/ 	.short	(.L_5 - .L_4)
	.align		4
.L_4:
        /*001c*/ 	.word	index@(triton_poi_fused_leaky_relu_3)
        /*0020*/ 	.word	0x00000000


	//----- nvinfo : EIATTR_MIN_STACK_SIZE
	.align		4
.L_5:
        /*0024*/ 	.byte	0x04, 0x12
        /*0026*/ 	.short	(.L_7 - .L_6)
	.align		4
.L_6:
        /*0028*/ 	.word	index@(triton_poi_fused_leaky_relu_3)
        /*002c*/ 	.word	0x00000000
.L_7:


//--------------------- .nv.info.triton_poi_fused_leaky_relu_3 --------------------------
	.section	.nv.info.triton_poi_fused_leaky_relu_3,"",@"SHT_CUDA_INFO"
	.sectionflags	@""
	.align	4


	//----- nvinfo : EIATTR_CUDA_API_VERSION
	.align		4
        /*0000*/ 	.byte	0x04, 0x37
        /*0002*/ 	.short	(.L_9 - .L_8)
.L_8:
        /*0004*/ 	.word	0x0000007c


	//----- nvinfo : EIATTR_KPARAM_INFO
	.align		4
.L_9:
        /*0008*/ 	.byte	0x04, 0x17
        /*000a*/ 	.short	(.L_11 - .L_10)
.L_10:
        /*000c*/ 	.word	0x00000000
        /*0010*/ 	.short	0x0001
        /*0012*/ 	.short	0x0008
        /*0014*/ 	.byte	0x00, 0xf0, 0x11, 0x00


	//----- nvinfo : EIATTR_KPARAM_INFO
	.align		4
.L_11:
        /*0018*/ 	.byte	0x04, 0x17
        /*001a*/ 	.short	(.L_13 - .L_12)
.L_12:
        /*001c*/ 	.word	0x00000000
        /*0020*/ 	.short	0x0000
        /*0022*/ 	.short	0x0000
        /*0024*/ 	.byte	0x00, 0xf4, 0x21, 0x00


	//----- nvinfo : EIATTR_SPARSE_MMA_MASK
	.align		4
.L_13:
        /*0028*/ 	.byte	0x03, 0x50
        /*002a*/ 	.short	0x0000


	//----- nvinfo : EIATTR_MAXREG_COUNT
	.align		4
        /*002c*/ 	.byte	0x03, 0x1b
        /*002e*/ 	.short	0x00ff


	//----- nvinfo : EIATTR_EXIT_INSTR_OFFSETS
	.align		4
        /*0030*/ 	.byte	0x04, 0x1c
        /*0032*/ 	.short	(.L_15 - .L_14)


	//   ....[0]....
.L_14:
        /*0034*/ 	.word	0x000001d0


	//----- nvinfo : EIATTR_REQNTID
	.align		4
.L_15:
        /*0038*/ 	.byte	0x04, 0x10
        /*003a*/ 	.short	(.L_17 - .L_16)
.L_16:
        /*003c*/ 	.word	0x00000080
        /*0040*/ 	.word	0x00000001
        /*0044*/ 	.word	0x00000001


	//----- nvinfo : EIATTR_CBANK_PARAM_SIZE
	.align		4
.L_17:
        /*0048*/ 	.byte	0x03, 0x19
        /*004a*/ 	.short	0x000c


	//----- nvinfo : EIATTR_PARAM_CBANK
	.align		4
        /*004c*/ 	.byte	0x04, 0x0a
        /*004e*/ 	.short	(.L_19 - .L_18)
	.align		4
.L_18:
        /*0050*/ 	.word	index@(.nv.constant0.triton_poi_fused_leaky_relu_3)
        /*0054*/ 	.short	0x0210
        /*0056*/ 	.short	0x000c


	//----- nvinfo : EIATTR_SW_WAR
	.align		4
.L_19:
        /*0058*/ 	.byte	0x04, 0x36
        /*005a*/ 	.short	(.L_21 - .L_20)
.L_20:
        /*005c*/ 	.word	0x00000008
.L_21:


//--------------------- .nv.callgraph             --------------------------
	.section	.nv.callgraph,"",@"SHT_CUDA_CALLGRAPH"
	.align	4
	.sectionentsize	8
	.align		4
        /*0000*/ 	.word	0x00000000
	.align		4
        /*0004*/ 	.word	0xffffffff
	.align		4
        /*0008*/ 	.word	0x00000000
	.align		4
        /*000c*/ 	.word	0xfffffffe
	.align		4
        /*0010*/ 	.word	0x00000000
	.align		4
        /*0014*/ 	.word	0xfffffffd
	.align		4
        /*0018*/ 	.word	0x00000000
	.align		4
        /*001c*/ 	.word	0xfffffffc


//--------------------- .text.triton_poi_fused_leaky_relu_3 --------------------------
	.section	.text.triton_poi_fused_leaky_relu_3,"ax",@progbits
	.align	128
        .global         triton_poi_fused_leaky_relu_3
        .type           triton_poi_fused_leaky_relu_3,@function
        .size           triton_poi_fused_leaky_relu_3,(.L_x_1 - triton_poi_fused_leaky_relu_3)
        .other          triton_poi_fused_leaky_relu_3,@"STO_CUDA_ENTRY STV_DEFAULT"
triton_poi_fused_leaky_relu_3:
.text.triton_poi_fused_leaky_relu_3:
[----:B------:R-:W-:Y:S01]  /*0000*/  LDC R1, c[0x0][0x28] ;  /* 0x00000a00ff017b82 */ /* 0x000fe20000000800 */
[----:B------:R-:W1:Y:S07]  /*0010*/  S2R R0, SR_TID.X ;  /* 0x0000000000007919 */ /* 0x000e6e0000002100 */
[----:B------:R-:W2:Y:S01]  /*0020*/  LDC.64 R2, c[0x0][0x210] ;  /* 0x00008400ff027b82 */ /* 0x000ea20000000a00 */
[----:B------:R-:W-:Y:S01]  /*0030*/  ULDC.64 UR4, c[0x0][0x208] ;  /* 0x0000820000047ab9 */ /* 0x000fe20000000a00 */
[----:B------:R-:W3:Y:S01]  /*0040*/  S2R R5, SR_CTAID.X ;  /* 0x0000000000057919 */ /* 0x000ee20000002500 */
[----:B-1----:R-:W-:-:S04]  /*0050*/  SHF.L.U32 R0, R0, 0x2, RZ ;  /* 0x0000000200007819 */ /* 0x002fc800000006ff */
[----:B------:R-:W-:-:S04]  /*0060*/  LOP3.LUT R0, R0, 0x1fc, RZ, 0xc0, !PT ;  /* 0x000001fc00007812 */ /* 0x000fc800078ec0ff */
[----:B---3--:R-:W-:-:S05]  /*0070*/  LEA R5, R5, R0, 0xa ;  /* 0x0000000005057211 */ /* 0x008fca00078e50ff */
[----:B--2---:R-:W-:-:S05]  /*0080*/  IMAD.WIDE R2, R5, 0x4, R2 ;  /* 0x0000000405027825 */ /* 0x004fca00078e0202 */
[----:B------:R-:W2:Y:S04]  /*0090*/  LDG.E.128 R4, desc[UR4][R2.64] ;  /* 0x0000000402047981 */ /* 0x000ea8000c1e1d00 */
[----:B------:R-:W3:Y:S01]  /*00a0*/  LDG.E.128 R8, desc[UR4][R2.64+0x800] ;  /* 0x0008000402087981 */ /* 0x000ee2000c1e1d00 */
[----:B--2---:R-:W-:Y:S02]  /*00b0*/  FSETP.GT.AND P6, PT, R4, RZ, PT ;  /* 0x000000ff0400720b */ /* 0x004fe40003fc4000 */
[----:B------:R-:W-:Y:S02]  /*00c0*/  FSETP.GT.AND P5, PT, R5, RZ, PT ;  /* 0x000000ff0500720b */ /* 0x000fe40003fa4000 */
[----:B------:R-:W-:Y:S02]  /*00d0*/  FSETP.GT.AND P4, PT, R6, RZ, PT ;  /* 0x000000ff0600720b */ /* 0x000fe40003f84000 */
[----:B------:R-:W-:-:S02]  /*00e0*/  FSETP.GT.AND P3, PT, R7, RZ, PT ;  /* 0x000000ff0700720b */ /* 0x000fc40003f64000 */
[----:B---3--:R-:W-:Y:S02]  /*00f0*/  FSETP.GT.AND P2, PT, R8, RZ, PT ;  /* 0x000000ff0800720b */ /* 0x008fe40003f44000 */
[----:B------:R-:W-:Y:S02]  /*0100*/  FSETP.GT.AND P1, PT, R9, RZ, PT ;  /* 0x000000ff0900720b */ /* 0x000fe40003f24000 */
[----:B------:R-:W-:Y:S01]  /*0110*/  FSETP.GT.AND P0, PT, R10, RZ, PT ;  /* 0x000000ff0a00720b */ /* 0x000fe20003f04000 */
[----:B------:R-:W-:Y:S01]  /*0120*/  @!P6 FMUL R4, R4, 0.20000000298023223877 ;  /* 0x3e4ccccd0404e820 */ /* 0x000fe20000400000 */
[----:B------:R-:W-:Y:S01]  /*0130*/  FSETP.GT.AND P6, PT, R11, RZ, PT ;  /* 0x000000ff0b00720b */ /* 0x000fe20003fc4000 */
[----:B------:R-:W-:Y:S02]  /*0140*/  @!P5 FMUL R5, R5, 0.20000000298023223877 ;  /* 0x3e4ccccd0505d820 */ /* 0x000fe40000400000 */
[----:B------:R-:W-:Y:S02]  /*0150*/  @!P4 FMUL R6, R6, 0.20000000298023223877 ;  /* 0x3e4ccccd0606c820 */ /* 0x000fe40000400000 */
[----:B------:R-:W-:-:S02]  /*0160*/  @!P3 FMUL R7, R7, 0.20000000298023223877 ;  /* 0x3e4ccccd0707b820 */ /* 0x000fc40000400000 */
[----:B------:R-:W-:Y:S02]  /*0170*/  @!P2 FMUL R8, R8, 0.20000000298023223877 ;  /* 0x3e4ccccd0808a820 */ /* 0x000fe40000400000 */
[----:B------:R-:W-:Y:S01]  /*0180*/  @!P1 FMUL R9, R9, 0.20000000298023223877 ;  /* 0x3e4ccccd09099820 */ /* 0x000fe20000400000 */
[----:B------:R-:W-:Y:S01]  /*0190*/  STG.E.128 desc[UR4][R2.64], R4 ;  /* 0x0000000402007986 */ /* 0x000fe2000c101d04 */
[----:B------:R-:W-:Y:S02]  /*01a0*/  @!P0 FMUL R10, R10, 0.20000000298023223877 ;  /* 0x3e4ccccd0a0a8820 */ /* 0x000fe40000400000 */
[----:B------:R-:W-:-:S05]  /*01b0*/  @!P6 FMUL R11, R11, 0.20000000298023223877 ;  /* 0x3e4ccccd0b0be820 */ /* 0x000fca0000400000 */
[----:B------:R-:W-:Y:S01]  /*01c0*/  STG.E.128 desc[UR4][R2.64+0x800], R8 ;  /* 0x0008000802007986 */ /* 0x000fe2000c101d04 */
[----:B------:R-:W-:Y:S05]  /*01d0*/  EXIT ;  /* 0x000000000000794d */ /* 0x000fea0003800000 */
.L_x_0:
[----:B------:R-:W-:-:S00]  /*01e0*/  BRA `(.L_x_0) ;  /* 0xfffffffc00fc7947 */ /* 0x000fc0000383ffff */
[----:B------:R-:W-:-:S00]  /*01f0*/  NOP ;  /* 0x0000000000007918 */ /* 0x000fc00000000000 */
        /* <DEDUP_REMOVED lines=8> */
.L_x_1:


//--------------------- .nv.constant0.triton_poi_fused_leaky_relu_3 --------------------------
	.section	.nv.constant0.triton_poi_fused_leaky_relu_3,"a",@progbits
	.sectionflags	@""
	.align	4
.nv.constant0.triton_poi_fused_leaky_relu_3:
	.zero		540
